	.headerflags	@"EF_CUDA_TEXMODE_UNIFIED EF_CUDA_64BIT_ADDRESS EF_CUDA_ACCELERATORS EF_CUDA_SM90 EF_CUDA_VIRTUAL_SM(EF_CUDA_SM90)"
	.elftype	@"ET_EXEC"


//--------------------- .nv.info                  --------------------------
	.section	.nv.info,"",@"SHT_CUDA_INFO"
	.align	4


	//----- nvinfo : EIATTR_REGCOUNT
	.align		4
        /*0000*/ 	.byte	0x04, 0x2f
        /*0002*/ 	.short	(.L_1 - .L_0)
	.align		4
.L_0:
        /*0004*/ 	.word	index@(triton_poi_fused_constant_pad_nd_44)
        /*0008*/ 	.word	0x00000010


	//----- nvinfo : EIATTR_MIN_STACK_SIZE
	.align		4
.L_1:
        /*000c*/ 	.byte	0x04, 0x12
        /*000e*/ 	.short	(.L_3 - .L_2)
	.align		4
.L_2:
        /*0010*/ 	.word	index@(triton_poi_fused_constant_pad_nd_44)
        /*0014*/ 	.word	0x00000000


	//----- nvinfo : EIATTR_FRAME_SIZE
	.align		4
.L_3:
        /*0018*/ 	.byte	0x04, 0x11
        /*001a*/ 	.short	(.L_5 - .L_4)
	.align		4
.L_4:
        /*001c*/ 	.word	index@(triton_poi_fused_constant_pad_nd_44)
        /*0020*/ 	.word	0x00000000


	//----- nvinfo : EIATTR_MIN_STACK_SIZE
	.align		4
.L_5:
        /*0024*/ 	.byte	0x04, 0x12
        /*0026*/ 	.short	(.L_7 - .L_6)
	.align		4
.L_6:
        /*0028*/ 	.word	index@(triton_poi_fused_constant_pad_nd_44)
        /*002c*/ 	.word	0x00000000
.L_7:


//--------------------- .nv.info.triton_poi_fused_constant_pad_nd_44 --------------------------
	.section	.nv.info.triton_poi_fused_constant_pad_nd_44,"",@"SHT_CUDA_INFO"
	.sectionflags	@""
	.align	4


	//----- nvinfo : EIATTR_CUDA_API_VERSION
	.align		4
        /*0000*/ 	.byte	0x04, 0x37
        /*0002*/ 	.short	(.L_9 - .L_8)
.L_8:
        /*0004*/ 	.word	0x0000007c


	//----- nvinfo : EIATTR_KPARAM_INFO
	.align		4
.L_9:
        /*0008*/ 	.byte	0x04, 0x17
        /*000a*/ 	.short	(.L_11 - .L_10)
.L_10:
        /*000c*/ 	.word	0x00000000
        /*0010*/ 	.short	0x0002
        /*0012*/ 	.short	0x0010
        /*0014*/ 	.byte	0x00, 0xf0, 0x11, 0x00


	//----- nvinfo : EIATTR_KPARAM_INFO
	.align		4
.L_11:
        /*0018*/ 	.byte	0x04, 0x17
        /*001a*/ 	.short	(.L_13 - .L_12)
.L_12:
        /*001c*/ 	.word	0x00000000
        /*0020*/ 	.short	0x0001
        /*0022*/ 	.short	0x0008
        /*0024*/ 	.byte	0x00, 0xf4, 0x21, 0x00


	//----- nvinfo : EIATTR_KPARAM_INFO
	.align		4
.L_13:
        /*0028*/ 	.byte	0x04, 0x17
        /*002a*/ 	.short	(.L_15 - .L_14)
.L_14:
        /*002c*/ 	.word	0x00000000
        /*0030*/ 	.short	0x0000
        /*0032*/ 	.short	0x0000
        /*0034*/ 	.byte	0x00, 0xf4, 0x21, 0x00


	//----- nvinfo : EIATTR_SPARSE_MMA_MASK
	.align		4
.L_15:
        /*0038*/ 	.byte	0x03, 0x50
        /*003a*/ 	.short	0x0000


	//----- nvinfo : EIATTR_MAXREG_COUNT
	.align		4
        /*003c*/ 	.byte	0x03, 0x1b
        /*003e*/ 	.short	0x00ff


	//----- nvinfo : EIATTR_EXIT_INSTR_OFFSETS
	.align		4
        /*0040*/ 	.byte	0x04, 0x1c
        /*0042*/ 	.short	(.L_17 - .L_16)


	//   ....[0]....
.L_16:
        /*0044*/ 	.word	0x000002a0


	//----- nvinfo : EIATTR_REQNTID
	.align		4
.L_17:
        /*0048*/ 	.byte	0x04, 0x10
        /*004a*/ 	.short	(.L_19 - .L_18)
.L_18:
        /*004c*/ 	.word	0x00000100
        /*0050*/ 	.word	0x00000001
        /*0054*/ 	.word	0x00000001


	//----- nvinfo : EIATTR_CRS_STACK_SIZE
	.align		4
.L_19:
        /*0058*/ 	.byte	0x04, 0x1e
        /*005a*/ 	.short	(.L_21 - .L_20)
.L_20:
        /*005c*/ 	.word	0x00000000


	//----- nvinfo : EIATTR_CBANK_PARAM_SIZE
	.align		4
.L_21:
        /*0060*/ 	.byte	0x03, 0x19
        /*0062*/ 	.short	0x0014


	//----- nvinfo : EIATTR_PARAM_CBANK
	.align		4
        /*0064*/ 	.byte	0x04, 0x0a
        /*0066*/ 	.short	(.L_23 - .L_22)
	.align		4
.L_22:
        /*0068*/ 	.word	index@(.nv.constant0.triton_poi_fused_constant_pad_nd_44)
        /*006c*/ 	.short	0x0210
        /*006e*/ 	.short	0x0014


	//----- nvinfo : EIATTR_SW_WAR
	.align		4
.L_23:
        /*0070*/ 	.byte	0x04, 0x36
        /*0072*/ 	.short	(.L_25 - .L_24)
.L_24:
        /*0074*/ 	.word	0x00000008
.L_25:


//--------------------- .nv.callgraph             --------------------------
	.section	.nv.callgraph,"",@"SHT_CUDA_CALLGRAPH"
	.align	4
	.sectionentsize	8
	.align		4
        /*0000*/ 	.word	0x00000000
	.align		4
        /*0004*/ 	.word	0xffffffff
	.align		4
        /*0008*/ 	.word	0x00000000
	.align		4
        /*000c*/ 	.word	0xfffffffe
	.align		4
        /*0010*/ 	.word	0x00000000
	.align		4
        /*0014*/ 	.word	0xfffffffd
	.align		4
        /*0018*/ 	.word	0x00000000
	.align		4
        /*001c*/ 	.word	0xfffffffc


//--------------------- .text.triton_poi_fused_constant_pad_nd_44 --------------------------
	.section	.text.triton_poi_fused_constant_pad_nd_44,"ax",@progbits
	.align	128
        .global         triton_poi_fused_constant_pad_nd_44
        .type           triton_poi_fused_constant_pad_nd_44,@function
        .size           triton_poi_fused_constant_pad_nd_44,(.L_x_3 - triton_poi_fused_constant_pad_nd_44)
        .other          triton_poi_fused_constant_pad_nd_44,@"STO_CUDA_ENTRY STV_DEFAULT"
triton_poi_fused_constant_pad_nd_44:
.text.triton_poi_fused_constant_pad_nd_44:
[----:B------:R-:W0:Y:S02]  /*0000*/  LDC R1, c[0x0][0x28] ;  /* 0x00000a00ff017b82 */ /* 0x000e240000000800 */
[----:B------:R-:W1:Y:S01]  /*0010*/  S2R R0, SR_TID.X ;  /* 0x0000000000007919 */ /* 0x000e620000002100 */
[----:B------:R-:W2:Y:S01]  /*0020*/  LDC.64 R4, c[0x0][0x218] ;  /* 0x00008600ff047b82 */ /* 0x000ea20000000a00 */
[----:B------:R-:W-:Y:S01]  /*0030*/  ULDC.64 UR4, c[0x0][0x208] ;  /* 0x0000820000047ab9 */ /* 0x000fe20000000a00 */
[----:B------:R-:W-:Y:S01]  /*0040*/  BSSY B0, `(.L_x_0) ;  /* 0x0000022000007945 */ /* 0x000fe20003800000 */
[----:B------:R-:W3:Y:S01]  /*0050*/  S2R R7, SR_CTAID.X ;  /* 0x0000000000077919 */ /* 0x000ee20000002500 */
[----:B-1----:R-:W-:Y:S01]  /*0060*/  IMAD.SHL.U32 R0, R0, 0x2, RZ ;  /* 0x0000000200007824 */ /* 0x002fe200078e00ff */
[----:B---3--:R-:W-:-:S04]  /*0070*/  SHF.R.S32.HI R2, RZ, 0x16, R7 ;  /* 0x00000016ff027819 */ /* 0x008fc80000011407 */
[----:B------:R-:W-:Y:S02]  /*0080*/  LOP3.LUT R0, R0, 0x1fe, RZ, 0xc0, !PT ;  /* 0x000001fe00007812 */ /* 0x000fe400078ec0ff */
[----:B------:R-:W-:-:S03]  /*0090*/  SGXT R2, R2, 0x1 ;  /* 0x000000010202781a */ /* 0x000fc60000000200 */
[----:B------:R-:W-:-:S04]  /*00a0*/  IMAD R7, R7, 0x200, R0 ;  /* 0x0000020007077824 */ /* 0x000fc800078e0200 */
[----:B------:R-:W-:Y:S01]  /*00b0*/  IMAD.HI R0, R7, 0x66666667, RZ ;  /* 0x6666666707007827 */ /* 0x000fe200078e02ff */
[----:B------:R-:W-:-:S03]  /*00c0*/  LEA.HI R2, R2, R7, RZ, 0xc ;  /* 0x0000000702027211 */ /* 0x000fc600078f60ff */
[C---:B--2---:R-:W-:Y:S01]  /*00d0*/  IMAD.WIDE R4, R7.reuse, 0x4, R4 ;  /* 0x0000000407047825 */ /* 0x044fe200078e0204 */
[----:B------:R-:W-:Y:S02]  /*00e0*/  SHF.R.U32.HI R3, RZ, 0x1f, R0 ;  /* 0x0000001fff037819 */ /* 0x000fe40000011600 */
[----:B------:R-:W-:Y:S02]  /*00f0*/  SHF.R.S32.HI R8, RZ, 0xc, R2 ;  /* 0x0000000cff087819 */ /* 0x000fe40000011402 */
[----:B------:R-:W-:Y:S01]  /*0100*/  LEA.HI.SX32 R6, R0, R3, 0x13 ;  /* 0x0000000300067211 */ /* 0x000fe200078f9aff */
[----:B------:R-:W-:Y:S01]  /*0110*/  IMAD.HI R0, R7, 0x51eb851f, RZ ;  /* 0x51eb851f07007827 */ /* 0x000fe200078e02ff */
[----:B------:R-:W1:Y:S03]  /*0120*/  LDC.64 R2, c[0x0][0x210] ;  /* 0x00008400ff027b82 */ /* 0x000e660000000a00 */
[----:B------:R-:W-:-:S04]  /*0130*/  IMAD.HI R9, R8, 0x66666667, RZ ;  /* 0x6666666708097827 */ /* 0x000fc800078e02ff */
[----:B------:R-:W-:Y:S01]  /*0140*/  IMAD.HI R10, R6, 0x66666667, RZ ;  /* 0x66666667060a7827 */ /* 0x000fe200078e02ff */
[----:B------:R-:W-:-:S04]  /*0150*/  SHF.R.S32.HI R12, RZ, 0x1, R9 ;  /* 0x00000001ff0c7819 */ /* 0x000fc80000011409 */
[----:B------:R-:W-:Y:S02]  /*0160*/  SHF.R.S32.HI R11, RZ, 0x1, R10 ;  /* 0x00000001ff0b7819 */ /* 0x000fe4000001140a */
[----:B------:R-:W-:Y:S02]  /*0170*/  LEA.HI R13, R9, R12, RZ, 0x1 ;  /* 0x0000000c090d7211 */ /* 0x000fe400078f08ff */
[----:B------:R-:W-:Y:S02]  /*0180*/  LEA.HI R11, R10, R11, RZ, 0x1 ;  /* 0x0000000b0a0b7211 */ /* 0x000fe400078f08ff */
[----:B------:R-:W-:Y:S01]  /*0190*/  SHF.R.U32.HI R9, RZ, 0x1f, R0 ;  /* 0x0000001fff097819 */ /* 0x000fe20000011600 */
[----:B------:R-:W-:Y:S02]  /*01a0*/  IMAD R8, R13, -0x5, R8 ;  /* 0xfffffffb0d087824 */ /* 0x000fe400078e0208 */
[----:B------:R-:W-:Y:S01]  /*01b0*/  IMAD R11, R11, -0x5, R6 ;  /* 0xfffffffb0b0b7824 */ /* 0x000fe200078e0206 */
[----:B------:R-:W-:Y:S01]  /*01c0*/  LEA.HI R9, R0, R9, RZ, 0x11 ;  /* 0x0000000900097211 */ /* 0x000fe200078f88ff */
[----:B------:R-:W-:Y:S01]  /*01d0*/  IMAD R0, R6, -0x5000, R7 ;  /* 0xffffb00006007824 */ /* 0x000fe200078e0207 */
[----:B------:R-:W-:-:S02]  /*01e0*/  CS2R R6, SRZ ;  /* 0x0000000000067805 */ /* 0x000fc4000001ff00 */
[----:B------:R-:W-:Y:S01]  /*01f0*/  VIMNMX R8, R11, R8, !PT ;  /* 0x000000080b087248 */ /* 0x000fe20007fe0100 */
[----:B------:R-:W-:-:S03]  /*0200*/  IMAD R0, R9, 0x10000, R0 ;  /* 0x0001000009007824 */ /* 0x000fc600078e0200 */
[----:B------:R-:W-:Y:S01]  /*0210*/  ISETP.GE.AND P0, PT, R8, 0x4, PT ;  /* 0x000000040800780c */ /* 0x000fe20003f06270 */
[----:B------:R-:W-:-:S04]  /*0220*/  IMAD R11, R11, 0x4000, R0 ;  /* 0x000040000b0b7824 */ /* 0x000fc800078e0200 */
[----:B-1----:R-:W-:-:S08]  /*0230*/  IMAD.WIDE R2, R11, 0x4, R2 ;  /* 0x000000040b027825 */ /* 0x002fd000078e0202 */
[----:B------:R-:W-:Y:S05]  /*0240*/  @P0 BRA `(.L_x_1) ;  /* 0x0000000000040947 */ /* 0x000fea0003800000 */
[----:B------:R1:W5:Y:S02]  /*0250*/  LDG.E.64 R6, desc[UR4][R2.64] ;  /* 0x0000000402067981 */ /* 0x000364000c1e1b00 */
.L_x_1:
[----:B------:R-:W-:Y:S05]  /*0260*/  BSYNC B0 ;  /* 0x0000000000007941 */ /* 0x000fea0003800000 */
.L_x_0:
[----:B-----5:R-:W-:Y:S02]  /*0270*/  SEL R6, R6, RZ, !P0 ;  /* 0x000000ff06067207 */ /* 0x020fe40004000000 */
[----:B------:R-:W-:-:S05]  /*0280*/  SEL R7, R7, RZ, !P0 ;  /* 0x000000ff07077207 */ /* 0x000fca0004000000 */
[----:B------:R-:W-:Y:S01]  /*0290*/  STG.E.64 desc[UR4][R4.64], R6 ;  /* 0x0000000604007986 */ /* 0x000fe2000c101b04 */
[----:B------:R-:W-:Y:S05]  /*02a0*/  EXIT ;  /* 0x000000000000794d */ /* 0x000fea0003800000 */
.L_x_2:
[----:B------:R-:W-:-:S00]  /*02b0*/  BRA `(.L_x_2) ;  /* 0xfffffffc00fc7947 */ /* 0x000fc0000383ffff */
[----:B------:R-:W-:-:S00]  /*02c0*/  NOP ;  /* 0x0000000000007918 */ /* 0x000fc00000000000 */
        /* <DEDUP_REMOVED lines=11> */
.L_x_3:


//--------------------- .nv.constant0.triton_poi_fused_constant_pad_nd_44 --------------------------
	.section	.nv.constant0.triton_poi_fused_constant_pad_nd_44,"a",@progbits
	.sectionflags	@""
	.align	4
.nv.constant0.triton_poi_fused_constant_pad_nd_44:
	.zero		548
